//
// Generated by NVIDIA NVVM Compiler
//
// Compiler Build ID: CL-36424714
// Cuda compilation tools, release 13.0, V13.0.88
// Based on NVVM 20.0.0
//

.version 9.0
.target sm_100
.address_size 64

	// .globl	mat_sub_mat

.visible .entry mat_sub_mat(
	.param .u64 .ptr .align 1 mat_sub_mat_param_0,
	.param .u64 .ptr .align 1 mat_sub_mat_param_1,
	.param .u64 .ptr .align 1 mat_sub_mat_param_2
)
{
	.reg .b32 	%r<2>;
	.reg .b32 	%f<4>;
	.reg .b64 	%rd<11>;

	ld.param.u64 	%rd1, [mat_sub_mat_param_0];
	ld.param.u64 	%rd2, [mat_sub_mat_param_1];
	ld.param.u64 	%rd3, [mat_sub_mat_param_2];
	cvta.to.global.u64 	%rd4, %rd3;
	cvta.to.global.u64 	%rd5, %rd2;
	cvta.to.global.u64 	%rd6, %rd1;
	mov.u32 	%r1, %tid.x;
	mul.wide.u32 	%rd7, %r1, 4;
	add.s64 	%rd8, %rd6, %rd7;
	ld.global.f32 	%f1, [%rd8];
	add.s64 	%rd9, %rd5, %rd7;
	ld.global.f32 	%f2, [%rd9];
	sub.f32 	%f3, %f1, %f2;
	add.s64 	%rd10, %rd4, %rd7;
	st.global.f32 	[%rd10], %f3;
	ret;

}


// ===== COMPILED SASS (sm_100) =====

	.target	sm_100

	.elftype	@"ET_EXEC"


//--------------------- .note.nv.tkinfo           --------------------------
	.section	.note.nv.tkinfo,"",@"SHT_NOTE"
	.sectionflags	@"SHF_NOTE_NV_TKINFO"
	.tkinfo
        /*0018*/ 	.word	0x00000002
        /*0030*/ 	.string	""
        /*0030*/ 	.string	"ptxas"
        /*0030*/ 	.string	"Cuda compilation tools, release 13.0, V13.0.88"
        /*0030*/ 	.string	"Build cuda_13.0.r13.0/compiler.36424714_0"
        /*0030*/ 	.string	"-arch sm_100 -m 64 "



//--------------------- .note.nv.cuinfo           --------------------------
	.section	.note.nv.cuinfo,"",@"SHT_NOTE"
	.sectionflags	@"SHF_NOTE_NV_CUINFO"
        /*0018*/ 	.short	0x0002
        /*001a*/ 	.short	0x0064
        /*001c*/ 	.short	0x0082
	.zero		2


//--------------------- .nv.info                  --------------------------
	.section	.nv.info,"",@"SHT_CUDA_INFO"
	.align	4


	//----- nvinfo : EIATTR_REGCOUNT
	.align		4
        /*0000*/ 	.byte	0x04, 0x2f
        /*0002*/ 	.short	(.L_1 - .L_0)
	.align		4
.L_0:
        /*0004*/ 	.word	index@(mat_sub_mat)
        /*0008*/ 	.word	0x0000000c


	//----- nvinfo : EIATTR_FRAME_SIZE
	.align		4
.L_1:
        /*000c*/ 	.byte	0x04, 0x11
        /*000e*/ 	.short	(.L_3 - .L_2)
	.align		4
.L_2:
        /*0010*/ 	.word	index@(mat_sub_mat)
        /*0014*/ 	.word	0x00000000


	//----- nvinfo : EIATTR_MIN_STACK_SIZE
	.align		4
.L_3:
        /*0018*/ 	.byte	0x04, 0x12
        /*001a*/ 	.short	(.L_5 - .L_4)
	.align		4
.L_4:
        /*001c*/ 	.word	index@(mat_sub_mat)
        /*0020*/ 	.word	0x00000000
.L_5:


//--------------------- .nv.compat                --------------------------
	.section	.nv.compat,"",@"SHT_CUDA_COMPAT_INFO"
	.align	4
        /*0000*/ 	.byte	0x02, 0x09, 0x00, 0x00, 0x02, 0x02, 0x01, 0x00, 0x02, 0x05, 0x05, 0x00, 0x03, 0x07, 0x01, 0x01
        /*0010*/ 	.byte	0x02, 0x03, 0x00, 0x00, 0x02, 0x06, 0x01, 0x00, 0x04, 0x0b, 0x08, 0x00, 0x09, 0x00, 0x00, 0x00
        /*0020*/ 	.byte	0x00, 0x00, 0x00, 0x00


//--------------------- .nv.info.mat_sub_mat      --------------------------
	.section	.nv.info.mat_sub_mat,"",@"SHT_CUDA_INFO"
	.sectionflags	@""
	.align	4


	//----- nvinfo : EIATTR_CUDA_API_VERSION
	.align		4
        /*0000*/ 	.byte	0x04, 0x37
        /*0002*/ 	.short	(.L_7 - .L_6)
.L_6:
        /*0004*/ 	.word	0x00000082


	//----- nvinfo : EIATTR_KPARAM_INFO
	.align		4
.L_7:
        /*0008*/ 	.byte	0x04, 0x17
        /*000a*/ 	.short	(.L_9 - .L_8)
.L_8:
        /*000c*/ 	.word	0x00000000
        /*0010*/ 	.short	0x0002
        /*0012*/ 	.short	0x0010
        /*0014*/ 	.byte	0x00, 0xf5, 0x21, 0x00


	//----- nvinfo : EIATTR_KPARAM_INFO
	.align		4
.L_9:
        /*0018*/ 	.byte	0x04, 0x17
        /*001a*/ 	.short	(.L_11 - .L_10)
.L_10:
        /*001c*/ 	.word	0x00000000
        /*0020*/ 	.short	0x0001
        /*0022*/ 	.short	0x0008
        /*0024*/ 	.byte	0x00, 0xf5, 0x21, 0x00


	//----- nvinfo : EIATTR_KPARAM_INFO
	.align		4
.L_11:
        /*0028*/ 	.byte	0x04, 0x17
        /*002a*/ 	.short	(.L_13 - .L_12)
.L_12:
        /*002c*/ 	.word	0x00000000
        /*0030*/ 	.short	0x0000
        /*0032*/ 	.short	0x0000
        /*0034*/ 	.byte	0x00, 0xf5, 0x21, 0x00


	//----- nvinfo : EIATTR_SPARSE_MMA_MASK
	.align		4
.L_13:
        /*0038*/ 	.byte	0x03, 0x50
        /*003a*/ 	.short	0x0000


	//----- nvinfo : EIATTR_MAXREG_COUNT
	.align		4
        /*003c*/ 	.byte	0x03, 0x1b
        /*003e*/ 	.short	0x00ff


	//----- nvinfo : EIATTR_MERCURY_ISA_VERSION
	.align		4
        /*0040*/ 	.byte	0x03, 0x5f
        /*0042*/ 	.short	0x0101


	//----- nvinfo : EIATTR_VRC_CTA_INIT_COUNT
	.align		4
        /*0044*/ 	.byte	0x02, 0x4a
	.zero		1
	.zero		1


	//----- nvinfo : EIATTR_EXIT_INSTR_OFFSETS
	.align		4
        /*0048*/ 	.byte	0x04, 0x1c
        /*004a*/ 	.short	(.L_15 - .L_14)


	//   ....[0]....
.L_14:
        /*004c*/ 	.word	0x000000d0


	//----- nvinfo : EIATTR_CBANK_PARAM_SIZE
	.align		4
.L_15:
        /*0050*/ 	.byte	0x03, 0x19
        /*0052*/ 	.short	0x0018


	//----- nvinfo : EIATTR_PARAM_CBANK
	.align		4
        /*0054*/ 	.byte	0x04, 0x0a
        /*0056*/ 	.short	(.L_17 - .L_16)
	.align		4
.L_16:
        /*0058*/ 	.word	index@(.nv.constant0.mat_sub_mat)
        /*005c*/ 	.short	0x0380
        /*005e*/ 	.short	0x0018


	//----- nvinfo : EIATTR_SW_WAR
	.align		4
.L_17:
        /*0060*/ 	.byte	0x04, 0x36
        /*0062*/ 	.short	(.L_19 - .L_18)
.L_18:
        /*0064*/ 	.word	0x00000008
.L_19:


//--------------------- .nv.callgraph             --------------------------
	.section	.nv.callgraph,"",@"SHT_CUDA_CALLGRAPH"
	.align	4
	.sectionentsize	8
	.align		4
        /*0000*/ 	.word	0x00000000
	.align		4
        /*0004*/ 	.word	0xffffffff
	.align		4
        /*0008*/ 	.word	0x00000000
	.align		4
        /*000c*/ 	.word	0xfffffffe
	.align		4
        /*0010*/ 	.word	0x00000000
	.align		4
        /*0014*/ 	.word	0xfffffffd
	.align		4
        /*0018*/ 	.word	0x00000000
	.align		4
        /*001c*/ 	.word	0xfffffffc


//--------------------- .text.mat_sub_mat         --------------------------
	.section	.text.mat_sub_mat,"ax",@progbits
	.align	128
        .global         mat_sub_mat
        .type           mat_sub_mat,@function
        .size           mat_sub_mat,(.L_x_1 - mat_sub_mat)
        .other          mat_sub_mat,@"STO_CUDA_ENTRY STV_DEFAULT"
mat_sub_mat:
.text.mat_sub_mat:
[----:B------:R-:W-:Y:S01]  /*0000*/  LDC R1, c[0x0][0x37c] ;  /* 0x0000df00ff017b82 */ /* 0x000fe20000000800 */
[----:B------:R-:W0:Y:S07]  /*0010*/  S2R R9, SR_TID.X ;  /* 0x0000000000097919 */ /* 0x000e2e0000002100 */
[----:B------:R-:W0:Y:S01]  /*0020*/  LDC.64 R2, c[0x0][0x380] ;  /* 0x0000e000ff027b82 */ /* 0x000e220000000a00 */
[----:B------:R-:W1:Y:S07]  /*0030*/  LDCU.64 UR4, c[0x0][0x358] ;  /* 0x00006b00ff0477ac */ /* 0x000e6e0008000a00 */
[----:B------:R-:W2:Y:S08]  /*0040*/  LDC.64 R4, c[0x0][0x388] ;  /* 0x0000e200ff047b82 */ /* 0x000eb00000000a00 */
[----:B------:R-:W3:Y:S01]  /*0050*/  LDC.64 R6, c[0x0][0x390] ;  /* 0x0000e400ff067b82 */ /* 0x000ee20000000a00 */
[----:B0-----:R-:W-:-:S04]  /*0060*/  IMAD.WIDE.U32 R2, R9, 0x4, R2 ;  /* 0x0000000409027825 */ /* 0x001fc800078e0002 */
[C---:B--2---:R-:W-:Y:S02]  /*0070*/  IMAD.WIDE.U32 R4, R9.reuse, 0x4, R4 ;  /* 0x0000000409047825 */ /* 0x044fe400078e0004 */
[----:B-1----:R-:W2:Y:S04]  /*0080*/  LDG.E R2, desc[UR4][R2.64] ;  /* 0x0000000402027981 */ /* 0x002ea8000c1e1900 */
[----:B------:R-:W2:Y:S01]  /*0090*/  LDG.E R5, desc[UR4][R4.64] ;  /* 0x0000000404057981 */ /* 0x000ea2000c1e1900 */
[----:B---3--:R-:W-:-:S04]  /*00a0*/  IMAD.WIDE.U32 R6, R9, 0x4, R6 ;  /* 0x0000000409067825 */ /* 0x008fc800078e0006 */
[----:B--2---:R-:W-:-:S05]  /*00b0*/  FADD R9, R2, -R5 ;  /* 0x8000000502097221 */ /* 0x004fca0000000000 */
[----:B------:R-:W-:Y:S01]  /*00c0*/  STG.E desc[UR4][R6.64], R9 ;  /* 0x0000000906007986 */ /* 0x000fe2000c101904 */
[----:B------:R-:W-:Y:S05]  /*00d0*/  EXIT ;  /* 0x000000000000794d */ /* 0x000fea0003800000 */
.L_x_0:
[----:B------:R-:W-:-:S00]  /*00e0*/  BRA `(.L_x_0) ;  /* 0xfffffffc00fc7947 */ /* 0x000fc0000383ffff */
[----:B------:R-:W-:-:S00]  /*00f0*/  NOP ;  /* 0x0000000000007918 */ /* 0x000fc00000000000 */
        /* <DEDUP_REMOVED lines=8> */
.L_x_1:


//--------------------- .nv.shared.reserved.0     --------------------------
	.section	.nv.shared.reserved.0,"aw",@nobits
	.weak		__nv_reservedSMEM_offset_0_alias
	.size		__nv_reservedSMEM_offset_0_alias, 0, 64
	.other		__nv_reservedSMEM_offset_0_alias,@"STO_CUDA_RESERVED_SHARED STV_DEFAULT"
__nv_reservedSMEM_offset_0_alias:
	.zero		0
	.zero		64


//--------------------- .nv.constant0.mat_sub_mat --------------------------
	.section	.nv.constant0.mat_sub_mat,"a",@progbits
	.sectionflags	@""
	.align	4
.nv.constant0.mat_sub_mat:
	.zero		920


//--------------------- SYMBOLS --------------------------

	.type		.nv.reservedSmem.offset0,@object
	.size		.nv.reservedSmem.offset0,0x4
